	.headerflags	@"EF_CUDA_TEXMODE_UNIFIED EF_CUDA_64BIT_ADDRESS EF_CUDA_ACCELERATORS EF_CUDA_SM90 EF_CUDA_VIRTUAL_SM(EF_CUDA_SM90)"
	.elftype	@"ET_EXEC"


//--------------------- .nv.info                  --------------------------
	.section	.nv.info,"",@"SHT_CUDA_INFO"
	.align	4


	//----- nvinfo : EIATTR_REGCOUNT
	.align		4
        /*0000*/ 	.byte	0x04, 0x2f
        /*0002*/ 	.short	(.L_3 - .L_2)
	.align		4
.L_2:
        /*0004*/ 	.word	index@(triton_poi_fused__native_batch_norm_legit_no_training_hardtanh_0)
        /*0008*/ 	.word	0x00000016


	//----- nvinfo : EIATTR_MIN_STACK_SIZE
	.align		4
.L_3:
        /*000c*/ 	.byte	0x04, 0x12
        /*000e*/ 	.short	(.L_5 - .L_4)
	.align		4
.L_4:
        /*0010*/ 	.word	index@(triton_poi_fused__native_batch_norm_legit_no_training_hardtanh_0)
        /*0014*/ 	.word	0x00000000


	//----- nvinfo : EIATTR_FRAME_SIZE
	.align		4
.L_5:
        /*0018*/ 	.byte	0x04, 0x11
        /*001a*/ 	.short	(.L_7 - .L_6)
	.align		4
.L_6:
        /*001c*/ 	.word	index@(triton_poi_fused__native_batch_norm_legit_no_training_hardtanh_0)
        /*0020*/ 	.word	0x00000000


	//----- nvinfo : EIATTR_MIN_STACK_SIZE
	.align		4
.L_7:
        /*0024*/ 	.byte	0x04, 0x12
        /*0026*/ 	.short	(.L_9 - .L_8)
	.align		4
.L_8:
        /*0028*/ 	.word	index@(triton_poi_fused__native_batch_norm_legit_no_training_hardtanh_0)
        /*002c*/ 	.word	0x00000000
.L_9:


//--------------------- .nv.info.triton_poi_fused__native_batch_norm_legit_no_training_hardtanh_0 --------------------------
	.section	.nv.info.triton_poi_fused__native_batch_norm_legit_no_training_hardtanh_0,"",@"SHT_CUDA_INFO"
	.sectionflags	@""
	.align	4


	//----- nvinfo : EIATTR_CUDA_API_VERSION
	.align		4
        /*0000*/ 	.byte	0x04, 0x37
        /*0002*/ 	.short	(.L_11 - .L_10)
.L_10:
        /*0004*/ 	.word	0x0000007c


	//----- nvinfo : EIATTR_KPARAM_INFO
	.align		4
.L_11:
        /*0008*/ 	.byte	0x04, 0x17
        /*000a*/ 	.short	(.L_13 - .L_12)
.L_12:
        /*000c*/ 	.word	0x00000000
        /*0010*/ 	.short	0x0006
        /*0012*/ 	.short	0x0030
        /*0014*/ 	.byte	0x00, 0xf0, 0x11, 0x00


	//----- nvinfo : EIATTR_KPARAM_INFO
	.align		4
.L_13:
        /*0018*/ 	.byte	0x04, 0x17
        /*001a*/ 	.short	(.L_15 - .L_14)
.L_14:
        /*001c*/ 	.word	0x00000000
        /*0020*/ 	.short	0x0005
        /*0022*/ 	.short	0x0028
        /*0024*/ 	.byte	0x00, 0xf4, 0x21, 0x00


	//----- nvinfo : EIATTR_KPARAM_INFO
	.align		4
.L_15:
        /*0028*/ 	.byte	0x04, 0x17
        /*002a*/ 	.short	(.L_17 - .L_16)
.L_16:
        /*002c*/ 	.word	0x00000000
        /*0030*/ 	.short	0x0004
        /*0032*/ 	.short	0x0020
        /*0034*/ 	.byte	0x00, 0xf4, 0x21, 0x00


	//----- nvinfo : EIATTR_KPARAM_INFO
	.align		4
.L_17:
        /*0038*/ 	.byte	0x04, 0x17
        /*003a*/ 	.short	(.L_19 - .L_18)
.L_18:
        /*003c*/ 	.word	0x00000000
        /*0040*/ 	.short	0x0003
        /*0042*/ 	.short	0x0018
        /*0044*/ 	.byte	0x00, 0xf4, 0x21, 0x00


	//----- nvinfo : EIATTR_KPARAM_INFO
	.align		4
.L_19:
        /*0048*/ 	.byte	0x04, 0x17
        /*004a*/ 	.short	(.L_21 - .L_20)
.L_20:
        /*004c*/ 	.word	0x00000000
        /*0050*/ 	.short	0x0002
        /*0052*/ 	.short	0x0010
        /*0054*/ 	.byte	0x00, 0xf4, 0x21, 0x00


	//----- nvinfo : EIATTR_KPARAM_INFO
	.align		4
.L_21:
        /*0058*/ 	.byte	0x04, 0x17
        /*005a*/ 	.short	(.L_23 - .L_22)
.L_22:
        /*005c*/ 	.word	0x00000000
        /*0060*/ 	.short	0x0001
        /*0062*/ 	.short	0x0008
        /*0064*/ 	.byte	0x00, 0xf4, 0x21, 0x00


	//----- nvinfo : EIATTR_KPARAM_INFO
	.align		4
.L_23:
        /*0068*/ 	.byte	0x04, 0x17
        /*006a*/ 	.short	(.L_25 - .L_24)
.L_24:
        /*006c*/ 	.word	0x00000000
        /*0070*/ 	.short	0x0000
        /*0072*/ 	.short	0x0000
        /*0074*/ 	.byte	0x00, 0xf4, 0x21, 0x00


	//----- nvinfo : EIATTR_SPARSE_MMA_MASK
	.align		4
.L_25:
        /*0078*/ 	.byte	0x03, 0x50
        /*007a*/ 	.short	0x0000


	//----- nvinfo : EIATTR_MAXREG_COUNT
	.align		4
        /*007c*/ 	.byte	0x03, 0x1b
        /*007e*/ 	.short	0x00ff


	//----- nvinfo : EIATTR_EXIT_INSTR_OFFSETS
	.align		4
        /*0080*/ 	.byte	0x04, 0x1c
        /*0082*/ 	.short	(.L_27 - .L_26)


	//   ....[0]....
.L_26:
        /*0084*/ 	.word	0x000004f0


	//   ....[1]....
        /*0088*/ 	.word	0x00000510


	//----- nvinfo : EIATTR_REQNTID
	.align		4
.L_27:
        /*008c*/ 	.byte	0x04, 0x10
        /*008e*/ 	.short	(.L_29 - .L_28)
.L_28:
        /*0090*/ 	.word	0x00000080
        /*0094*/ 	.word	0x00000001
        /*0098*/ 	.word	0x00000001


	//----- nvinfo : EIATTR_CBANK_PARAM_SIZE
	.align		4
.L_29:
        /*009c*/ 	.byte	0x03, 0x19
        /*009e*/ 	.short	0x0034


	//----- nvinfo : EIATTR_PARAM_CBANK
	.align		4
        /*00a0*/ 	.byte	0x04, 0x0a
        /*00a2*/ 	.short	(.L_31 - .L_30)
	.align		4
.L_30:
        /*00a4*/ 	.word	index@(.nv.constant0.triton_poi_fused__native_batch_norm_legit_no_training_hardtanh_0)
        /*00a8*/ 	.short	0x0210
        /*00aa*/ 	.short	0x0034


	//----- nvinfo : EIATTR_SW_WAR
	.align		4
.L_31:
        /*00ac*/ 	.byte	0x04, 0x36
        /*00ae*/ 	.short	(.L_33 - .L_32)
.L_32:
        /*00b0*/ 	.word	0x00000008
.L_33:


//--------------------- .nv.callgraph             --------------------------
	.section	.nv.callgraph,"",@"SHT_CUDA_CALLGRAPH"
	.align	4
	.sectionentsize	8
	.align		4
        /*0000*/ 	.word	0x00000000
	.align		4
        /*0004*/ 	.word	0xffffffff
	.align		4
        /*0008*/ 	.word	0x00000000
	.align		4
        /*000c*/ 	.word	0xfffffffe
	.align		4
        /*0010*/ 	.word	0x00000000
	.align		4
        /*0014*/ 	.word	0xfffffffd
	.align		4
        /*0018*/ 	.word	0x00000000
	.align		4
        /*001c*/ 	.word	0xfffffffc


//--------------------- .nv.constant4             --------------------------
	.section	.nv.constant4,"a",@progbits
	.align	8
	.align		8
.nv.constant4:
        /*0000*/ 	.dword	_$_str
	.align		8
        /*0008*/ 	.dword	_$_str_$_2


//--------------------- .text.triton_poi_fused__native_batch_norm_legit_no_training_hardtanh_0 --------------------------
	.section	.text.triton_poi_fused__native_batch_norm_legit_no_training_hardtanh_0,"ax",@progbits
	.align	128
        .global         triton_poi_fused__native_batch_norm_legit_no_training_hardtanh_0
        .type           triton_poi_fused__native_batch_norm_legit_no_training_hardtanh_0,@function
        .size           triton_poi_fused__native_batch_norm_legit_no_training_hardtanh_0,(.L_x_1 - triton_poi_fused__native_batch_norm_legit_no_training_hardtanh_0)
        .other          triton_poi_fused__native_batch_norm_legit_no_training_hardtanh_0,@"STO_CUDA_ENTRY STV_DEFAULT"
triton_poi_fused__native_batch_norm_legit_no_training_hardtanh_0:
.text.triton_poi_fused__native_batch_norm_legit_no_training_hardtanh_0:
[----:B------:R-:W0:Y:S01]  /*0000*/  LDC R1, c[0x0][0x28] ;  /* 0x00000a00ff017b82 */ /* 0x000e220000000800 */
[----:B------:R-:W1:Y:S07]  /*0010*/  S2R R0, SR_TID.X ;  /* 0x0000000000007919 */ /* 0x000e6e0000002100 */
[----:B------:R-:W2:Y:S01]  /*0020*/  LDC.64 R8, c[0x0][0x220] ;  /* 0x00008800ff087b82 */ /* 0x000ea20000000a00 */
[----:B------:R-:W-:Y:S01]  /*0030*/  ULDC.64 UR4, c[0x0][0x208] ;  /* 0x0000820000047ab9 */ /* 0x000fe20000000a00 */
[----:B------:R-:W3:Y:S06]  /*0040*/  S2R R5, SR_CTAID.X ;  /* 0x0000000000057919 */ /* 0x000eec0000002500 */
[----:B------:R-:W4:Y:S08]  /*0050*/  LDC.64 R14, c[0x0][0x218] ;  /* 0x00008600ff0e7b82 */ /* 0x000f300000000a00 */
[----:B------:R-:W5:Y:S08]  /*0060*/  LDC.64 R12, c[0x0][0x210] ;  /* 0x00008400ff0c7b82 */ /* 0x000f700000000a00 */
[----:B------:R-:W2:Y:S01]  /*0070*/  LDC.64 R16, c[0x0][0x228] ;  /* 0x00008a00ff107b82 */ /* 0x000ea20000000a00 */
[----:B-1----:R-:W-:-:S07]  /*0080*/  IMAD.SHL.U32 R0, R0, 0x2, RZ ;  /* 0x0000000200007824 */ /* 0x002fce00078e00ff */
[----:B------:R-:W1:Y:S01]  /*0090*/  LDC.64 R18, c[0x0][0x230] ;  /* 0x00008c00ff127b82 */ /* 0x000e620000000a00 */
[----:B---3--:R-:W-:Y:S02]  /*00a0*/  SHF.R.S32.HI R3, RZ, 0x17, R5 ;  /* 0x00000017ff037819 */ /* 0x008fe40000011405 */
[----:B------:R-:W-:Y:S02]  /*00b0*/  LOP3.LUT R0, R0, 0xfe, RZ, 0xc0, !PT ;  /* 0x000000fe00007812 */ /* 0x000fe400078ec0ff */
[----:B------:R-:W-:-:S03]  /*00c0*/  SGXT R3, R3, 0x1 ;  /* 0x000000010303781a */ /* 0x000fc60000000200 */
[----:B------:R-:W-:-:S05]  /*00d0*/  IMAD R0, R5, 0x100, R0 ;  /* 0x0000010005007824 */ /* 0x000fca00078e0200 */
[----:B------:R-:W-:Y:S02]  /*00e0*/  LEA.HI R3, R3, R0, RZ, 0x4 ;  /* 0x0000000003037211 */ /* 0x000fe400078f20ff */
[----:B------:R-:W-:Y:S02]  /*00f0*/  ISETP.GE.AND P0, PT, R0, 0x600, PT ;  /* 0x000006000000780c */ /* 0x000fe40003f06270 */
[----:B------:R-:W-:-:S05]  /*0100*/  SHF.R.S32.HI R3, RZ, 0x4, R3 ;  /* 0x00000004ff037819 */ /* 0x000fca0000011403 */
[----:B------:R-:W-:-:S05]  /*0110*/  IMAD.HI R2, R3, 0x2aaaaaab, RZ ;  /* 0x2aaaaaab03027827 */ /* 0x000fca00078e02ff */
[----:B------:R-:W-:-:S04]  /*0120*/  SHF.R.U32.HI R5, RZ, 0x1f, R2 ;  /* 0x0000001fff057819 */ /* 0x000fc80000011602 */
[----:B------:R-:W-:Y:S02]  /*0130*/  LEA.HI R2, R2, R5, RZ, 0x1e ;  /* 0x0000000502027211 */ /* 0x000fe400078ff0ff */
[----:B------:R-:W-:-:S03]  /*0140*/  CS2R R4, SRZ ;  /* 0x0000000000047805 */ /* 0x000fc6000001ff00 */
[----:B------:R-:W-:-:S04]  /*0150*/  IMAD R11, R2, -0x18, R3 ;  /* 0xffffffe8020b7824 */ /* 0x000fc800078e0203 */
[----:B--2---:R-:W-:-:S05]  /*0160*/  IMAD.WIDE R8, R11, 0x4, R8 ;  /* 0x000000040b087825 */ /* 0x004fca00078e0208 */
[----:B------:R-:W2:Y:S04]  /*0170*/  @!P0 LDG.E.EL R4, desc[UR4][R8.64] ;  /* 0x0000000408048981 */ /* 0x000ea8000c2e1900 */
[----:B------:R3:W2:Y:S01]  /*0180*/  @!P0 LDG.E.EL R5, desc[UR4][R8.64] ;  /* 0x0000000408058981 */ /* 0x0006a2000c2e1900 */
[----:B------:R-:W-:Y:S02]  /*0190*/  CS2R R6, SRZ ;  /* 0x0000000000067805 */ /* 0x000fe4000001ff00 */
[----:B------:R-:W-:Y:S01]  /*01a0*/  CS2R R2, SRZ ;  /* 0x0000000000027805 */ /* 0x000fe2000001ff00 */
[----:B----4-:R-:W-:-:S04]  /*01b0*/  IMAD.WIDE R14, R11, 0x4, R14 ;  /* 0x000000040b0e7825 */ /* 0x010fc800078e020e */
[----:B-----5:R-:W-:Y:S01]  /*01c0*/  IMAD.WIDE R12, R0, 0x4, R12 ;  /* 0x00000004000c7825 */ /* 0x020fe200078e020c */
[----:B------:R-:W4:Y:S01]  /*01d0*/  @!P0 LDG.E.EL R7, desc[UR4][R14.64] ;  /* 0x000000040e078981 */ /* 0x000f22000c2e1900 */
[----:B---3--:R-:W-:Y:S02]  /*01e0*/  CS2R R8, SRZ ;  /* 0x0000000000087805 */ /* 0x008fe4000001ff00 */
[C---:B0-----:R-:W-:Y:S01]  /*01f0*/  IMAD.WIDE R16, R11.reuse, 0x4, R16 ;  /* 0x000000040b107825 */ /* 0x041fe200078e0210 */
[----:B------:R-:W3:Y:S03]  /*0200*/  @!P0 LDG.E.EL R6, desc[UR4][R14.64] ;  /* 0x000000040e068981 */ /* 0x000ee6000c2e1900 */
[----:B-1----:R-:W-:Y:S01]  /*0210*/  IMAD.WIDE R18, R11, 0x4, R18 ;  /* 0x000000040b127825 */ /* 0x002fe200078e0212 */
[----:B------:R0:W4:Y:S01]  /*0220*/  @!P0 LDG.E.64 R2, desc[UR4][R12.64] ;  /* 0x000000040c028981 */ /* 0x000122000c1e1b00 */
[----:B------:R-:W-:-:S03]  /*0230*/  CS2R R10, SRZ ;  /* 0x00000000000a7805 */ /* 0x000fc6000001ff00 */
[----:B------:R-:W5:Y:S04]  /*0240*/  @!P0 LDG.E.EL R8, desc[UR4][R16.64] ;  /* 0x0000000410088981 */ /* 0x000f68000c2e1900 */
[----:B------:R-:W3:Y:S04]  /*0250*/  @!P0 LDG.E.EL R11, desc[UR4][R16.64] ;  /* 0x00000004100b8981 */ /* 0x000ee8000c2e1900 */
[----:B------:R-:W3:Y:S04]  /*0260*/  @!P0 LDG.E.EL R10, desc[UR4][R18.64] ;  /* 0x00000004120a8981 */ /* 0x000ee8000c2e1900 */
[----:B------:R-:W5:Y:S01]  /*0270*/  @!P0 LDG.E.EL R9, desc[UR4][R18.64] ;  /* 0x0000000412098981 */ /* 0x000f62000c2e1900 */
[----:B--2---:R-:W-:Y:S01]  /*0280*/  FADD R4, R4, 9.9999997473787516356e-06 ;  /* 0x3727c5ac04047421 */ /* 0x004fe20000000000 */
[----:B------:R-:W-:-:S03]  /*0290*/  FADD R5, R5, 9.9999997473787516356e-06 ;  /* 0x3727c5ac05057421 */ /* 0x000fc60000000000 */
[----:B0-----:R-:W0:Y:S08]  /*02a0*/  MUFU.SQRT R12, R4 ;  /* 0x00000004000c7308 */ /* 0x001e300000002000 */
[----:B------:R-:W1:Y:S01]  /*02b0*/  MUFU.SQRT R13, R5 ;  /* 0x00000005000d7308 */ /* 0x000e620000002000 */
[C---:B0-----:R-:W-:Y:S02]  /*02c0*/  FSETP.GT.AND P1, PT, R12.reuse, 8.50705917302346158658e+37, PT ;  /* 0x7e8000000c00780b */ /* 0x041fe40003f24000 */
[----:B------:R-:W-:-:S02]  /*02d0*/  FSETP.GEU.AND P3, PT, R12, 1.175494350822287508e-38, PT ;  /* 0x008000000c00780b */ /* 0x000fc40003f6e000 */
[C---:B-1----:R-:W-:Y:S02]  /*02e0*/  FSETP.GT.AND P2, PT, R13.reuse, 8.50705917302346158658e+37, PT ;  /* 0x7e8000000d00780b */ /* 0x042fe40003f44000 */
[----:B------:R-:W-:-:S07]  /*02f0*/  FSETP.GEU.AND P4, PT, R13, 1.175494350822287508e-38, PT ;  /* 0x008000000d00780b */ /* 0x000fce0003f8e000 */
[----:B------:R-:W-:-:S04]  /*0300*/  @P1 FMUL R12, R12, 0.25 ;  /* 0x3e8000000c0c1820 */ /* 0x000fc80000400000 */
[----:B------:R-:W-:Y:S01]  /*0310*/  @!P3 FMUL R12, R12, 16777216 ;  /* 0x4b8000000c0cb820 */ /* 0x000fe20000400000 */
[----:B------:R-:W-:-:S04]  /*0320*/  @P2 FMUL R13, R13, 0.25 ;  /* 0x3e8000000d0d2820 */ /* 0x000fc80000400000 */
[----:B------:R-:W-:Y:S01]  /*0330*/  @!P4 FMUL R13, R13, 16777216 ;  /* 0x4b8000000d0dc820 */ /* 0x000fe20000400000 */
[----:B------:R-:W0:Y:S01]  /*0340*/  MUFU.RCP R12, R12 ;  /* 0x0000000c000c7308 */ /* 0x000e220000001000 */
[----:B------:R-:W-:-:S07]  /*0350*/  IMAD.MOV.U32 R4, RZ, RZ, 0x3e800000 ;  /* 0x3e800000ff047424 */ /* 0x000fce00078e00ff */
[----:B------:R-:W1:Y:S01]  /*0360*/  MUFU.RCP R13, R13 ;  /* 0x0000000d000d7308 */ /* 0x000e620000001000 */
[C---:B------:R-:W-:Y:S02]  /*0370*/  FSEL R5, R4.reuse, 1, P1 ;  /* 0x3f80000004057808 */ /* 0x040fe40000800000 */
[----:B------:R-:W-:-:S03]  /*0380*/  FSEL R4, R4, 1, P2 ;  /* 0x3f80000004047808 */ /* 0x000fc60001000000 */
[----:B------:R-:W-:Y:S02]  /*0390*/  @!P3 FMUL R5, R5, 16777216 ;  /* 0x4b8000000505b820 */ /* 0x000fe40000400000 */
[----:B------:R-:W-:Y:S01]  /*03a0*/  @!P4 FMUL R4, R4, 16777216 ;  /* 0x4b8000000404c820 */ /* 0x000fe20000400000 */
[----:B----4-:R-:W-:Y:S01]  /*03b0*/  FADD R2, -R7, R2 ;  /* 0x0000000207027221 */ /* 0x010fe20000000100 */
[----:B0-----:R-:W-:Y:S01]  /*03c0*/  FMUL R5, R12, R5 ;  /* 0x000000050c057220 */ /* 0x001fe20000400000 */
[----:B---3--:R-:W-:Y:S01]  /*03d0*/  FADD R3, -R6, R3 ;  /* 0x0000000306037221 */ /* 0x008fe20000000100 */
[----:B-1----:R-:W-:Y:S02]  /*03e0*/  FMUL R4, R13, R4 ;  /* 0x000000040d047220 */ /* 0x002fe40000400000 */
[----:B------:R-:W-:Y:S02]  /*03f0*/  FMUL R5, R2, R5 ;  /* 0x0000000502057220 */ /* 0x000fe40000400000 */
[----:B------:R-:W-:-:S02]  /*0400*/  FMUL R4, R3, R4 ;  /* 0x0000000403047220 */ /* 0x000fc40000400000 */
[----:B------:R-:W-:Y:S01]  /*0410*/  FFMA R5, R5, R11, R10 ;  /* 0x0000000b05057223 */ /* 0x000fe2000000000a */
[----:B------:R-:W0:Y:S01]  /*0420*/  LDC.64 R2, c[0x0][0x238] ;  /* 0x00008e00ff027b82 */ /* 0x000e220000000a00 */
[----:B-----5:R-:W-:-:S03]  /*0430*/  FFMA R4, R4, R8, R9 ;  /* 0x0000000804047223 */ /* 0x020fc60000000009 */
[C---:B------:R-:W-:Y:S02]  /*0440*/  FSETP.GTU.AND P1, PT, R5.reuse, RZ, PT ;  /* 0x000000ff0500720b */ /* 0x040fe40003f2c000 */
[C---:B------:R-:W-:Y:S02]  /*0450*/  FSETP.GTU.AND P2, PT, R4.reuse, RZ, PT ;  /* 0x000000ff0400720b */ /* 0x040fe40003f4c000 */
[----:B------:R-:W-:Y:S02]  /*0460*/  FSEL R6, R5, RZ, P1 ;  /* 0x000000ff05067208 */ /* 0x000fe40000800000 */
[----:B------:R-:W-:Y:S02]  /*0470*/  FSEL R7, R4, RZ, P2 ;  /* 0x000000ff04077208 */ /* 0x000fe40001000000 */
[----:B------:R-:W-:Y:S02]  /*0480*/  FSETP.GEU.AND P3, PT, R6, 6, PT ;  /* 0x40c000000600780b */ /* 0x000fe40003f6e000 */
[----:B------:R-:W-:-:S02]  /*0490*/  FSETP.GEU.AND P4, PT, R7, 6, PT ;  /* 0x40c000000700780b */ /* 0x000fc40003f8e000 */
[----:B------:R-:W-:Y:S02]  /*04a0*/  FSETP.NAN.AND P1, PT, R6, R6, PT ;  /* 0x000000060600720b */ /* 0x000fe40003f28000 */
[----:B------:R-:W-:Y:S01]  /*04b0*/  FSETP.NAN.AND P2, PT, R7, R7, PT ;  /* 0x000000070700720b */ /* 0x000fe20003f48000 */
[----:B0-----:R-:W-:-:S06]  /*04c0*/  IMAD.WIDE R2, R0, 0x4, R2 ;  /* 0x0000000400027825 */ /* 0x001fcc00078e0202 */
[----:B------:R-:W-:Y:S02]  /*04d0*/  @P3 SEL R6, R6, 0x40c00000, P1 ;  /* 0x40c0000006063807 */ /* 0x000fe40000800000 */
[----:B------:R-:W-:Y:S01]  /*04e0*/  @P4 SEL R7, R7, 0x40c00000, P2 ;  /* 0x40c0000007074807 */ /* 0x000fe20001000000 */
[----:B------:R-:W-:Y:S06]  /*04f0*/  @P0 EXIT ;  /* 0x000000000000094d */ /* 0x000fec0003800000 */
[----:B------:R-:W-:Y:S01]  /*0500*/  STG.E.64 desc[UR4][R2.64], R6 ;  /* 0x0000000602007986 */ /* 0x000fe2000c101b04 */
[----:B------:R-:W-:Y:S05]  /*0510*/  EXIT ;  /* 0x000000000000794d */ /* 0x000fea0003800000 */
.L_x_0:
[----:B------:R-:W-:-:S00]  /*0520*/  BRA `(.L_x_0) ;  /* 0xfffffffc00fc7947 */ /* 0x000fc0000383ffff */
[----:B------:R-:W-:-:S00]  /*0530*/  NOP ;  /* 0x0000000000007918 */ /* 0x000fc00000000000 */
        /* <DEDUP_REMOVED lines=12> */
.L_x_1:


//--------------------- .nv.global.init           --------------------------
	.section	.nv.global.init,"aw",@progbits
.nv.global.init:
	.type		_$_str,@object
	.size		_$_str,(_$_str_$_2 - _$_str)
_$_str:
        /*0000*/ 	.byte	0x5f, 0x5f, 0x43, 0x55, 0x44, 0x41, 0x5f, 0x46, 0x54, 0x5a, 0x00
	.type		_$_str_$_2,@object
	.size		_$_str_$_2,(.L_1 - _$_str_$_2)
_$_str_$_2:
        /*000b*/ 	.byte	0x5f, 0x5f, 0x43, 0x55, 0x44, 0x41, 0x5f, 0x50, 0x52, 0x45, 0x43, 0x5f, 0x53, 0x51, 0x52, 0x54
        /*001b*/ 	.byte	0x00
.L_1:


//--------------------- .nv.constant0.triton_poi_fused__native_batch_norm_legit_no_training_hardtanh_0 --------------------------
	.section	.nv.constant0.triton_poi_fused__native_batch_norm_legit_no_training_hardtanh_0,"a",@progbits
	.sectionflags	@""
	.align	4
.nv.constant0.triton_poi_fused__native_batch_norm_legit_no_training_hardtanh_0:
	.zero		580
